//
// Generated by NVIDIA NVVM Compiler
//
// Compiler Build ID: CL-36424714
// Cuda compilation tools, release 13.0, V13.0.88
// Based on NVVM 20.0.0
//

.version 9.0
.target sm_100
.address_size 64

	// .globl	_Z5sgemmPfS_S_iff
// _ZZ5sgemmPfS_S_iffE2As has been demoted
// _ZZ5sgemmPfS_S_iffE2Bs has been demoted

.visible .entry _Z5sgemmPfS_S_iff(
	.param .u64 .ptr .align 1 _Z5sgemmPfS_S_iff_param_0,
	.param .u64 .ptr .align 1 _Z5sgemmPfS_S_iff_param_1,
	.param .u64 .ptr .align 1 _Z5sgemmPfS_S_iff_param_2,
	.param .u32 _Z5sgemmPfS_S_iff_param_3,
	.param .f32 _Z5sgemmPfS_S_iff_param_4,
	.param .f32 _Z5sgemmPfS_S_iff_param_5
)
{
	.reg .pred 	%p<3>;
	.reg .b32 	%r<35>;
	.reg .b32 	%f<110>;
	.reg .b64 	%rd<13>;
	// demoted variable
	.shared .align 4 .b8 _ZZ5sgemmPfS_S_iffE2As[4096];
	// demoted variable
	.shared .align 4 .b8 _ZZ5sgemmPfS_S_iffE2Bs[4096];
	ld.param.u64 	%rd3, [_Z5sgemmPfS_S_iff_param_0];
	ld.param.u64 	%rd4, [_Z5sgemmPfS_S_iff_param_1];
	ld.param.u64 	%rd5, [_Z5sgemmPfS_S_iff_param_2];
	ld.param.u32 	%r19, [_Z5sgemmPfS_S_iff_param_3];
	ld.param.f32 	%f4, [_Z5sgemmPfS_S_iff_param_4];
	ld.param.f32 	%f5, [_Z5sgemmPfS_S_iff_param_5];
	mov.u32 	%r20, %ctaid.x;
	mov.u32 	%r1, %ctaid.y;
	mov.u32 	%r2, %tid.x;
	mov.u32 	%r3, %tid.y;
	mul.lo.s32 	%r21, %r19, %r1;
	shl.b32 	%r4, %r21, 5;
	shl.b32 	%r5, %r20, 5;
	setp.lt.s32 	%p1, %r19, 1;
	mov.f32 	%f109, 0f00000000;
	@%p1 bra 	$L__BB0_3;
	shl.b32 	%r22, %r3, 7;
	mov.u32 	%r23, _ZZ5sgemmPfS_S_iffE2As;
	add.s32 	%r6, %r23, %r22;
	shl.b32 	%r24, %r2, 2;
	add.s32 	%r7, %r6, %r24;
	mov.u32 	%r25, _ZZ5sgemmPfS_S_iffE2Bs;
	add.s32 	%r9, %r25, %r24;
	add.s32 	%r8, %r9, %r22;
	mad.lo.s32 	%r26, %r19, %r3, %r2;
	add.s32 	%r33, %r26, %r5;
	shl.b32 	%r27, %r1, 5;
	add.s32 	%r28, %r3, %r27;
	mad.lo.s32 	%r32, %r19, %r28, %r2;
	add.s32 	%r12, %r4, %r19;
	cvta.to.global.u64 	%rd1, %rd3;
	cvta.to.global.u64 	%rd2, %rd4;
	mov.f32 	%f109, 0f00000000;
	mov.u32 	%r34, %r4;
$L__BB0_2:
	mul.wide.s32 	%rd6, %r33, 4;
	add.s64 	%rd7, %rd2, %rd6;
	mul.wide.s32 	%rd8, %r32, 4;
	add.s64 	%rd9, %rd1, %rd8;
	ld.global.f32 	%f8, [%rd9];
	st.shared.f32 	[%r7], %f8;
	ld.global.f32 	%f9, [%rd7];
	st.shared.f32 	[%r8], %f9;
	bar.sync 	0;
	ld.shared.f32 	%f10, [%r6];
	ld.shared.f32 	%f11, [%r9];
	fma.rn.f32 	%f12, %f10, %f11, %f109;
	ld.shared.f32 	%f13, [%r6+4];
	ld.shared.f32 	%f14, [%r9+128];
	fma.rn.f32 	%f15, %f13, %f14, %f12;
	ld.shared.f32 	%f16, [%r6+8];
	ld.shared.f32 	%f17, [%r9+256];
	fma.rn.f32 	%f18, %f16, %f17, %f15;
	ld.shared.f32 	%f19, [%r6+12];
	ld.shared.f32 	%f20, [%r9+384];
	fma.rn.f32 	%f21, %f19, %f20, %f18;
	ld.shared.f32 	%f22, [%r6+16];
	ld.shared.f32 	%f23, [%r9+512];
	fma.rn.f32 	%f24, %f22, %f23, %f21;
	ld.shared.f32 	%f25, [%r6+20];
	ld.shared.f32 	%f26, [%r9+640];
	fma.rn.f32 	%f27, %f25, %f26, %f24;
	ld.shared.f32 	%f28, [%r6+24];
	ld.shared.f32 	%f29, [%r9+768];
	fma.rn.f32 	%f30, %f28, %f29, %f27;
	ld.shared.f32 	%f31, [%r6+28];
	ld.shared.f32 	%f32, [%r9+896];
	fma.rn.f32 	%f33, %f31, %f32, %f30;
	ld.shared.f32 	%f34, [%r6+32];
	ld.shared.f32 	%f35, [%r9+1024];
	fma.rn.f32 	%f36, %f34, %f35, %f33;
	ld.shared.f32 	%f37, [%r6+36];
	ld.shared.f32 	%f38, [%r9+1152];
	fma.rn.f32 	%f39, %f37, %f38, %f36;
	ld.shared.f32 	%f40, [%r6+40];
	ld.shared.f32 	%f41, [%r9+1280];
	fma.rn.f32 	%f42, %f40, %f41, %f39;
	ld.shared.f32 	%f43, [%r6+44];
	ld.shared.f32 	%f44, [%r9+1408];
	fma.rn.f32 	%f45, %f43, %f44, %f42;
	ld.shared.f32 	%f46, [%r6+48];
	ld.shared.f32 	%f47, [%r9+1536];
	fma.rn.f32 	%f48, %f46, %f47, %f45;
	ld.shared.f32 	%f49, [%r6+52];
	ld.shared.f32 	%f50, [%r9+1664];
	fma.rn.f32 	%f51, %f49, %f50, %f48;
	ld.shared.f32 	%f52, [%r6+56];
	ld.shared.f32 	%f53, [%r9+1792];
	fma.rn.f32 	%f54, %f52, %f53, %f51;
	ld.shared.f32 	%f55, [%r6+60];
	ld.shared.f32 	%f56, [%r9+1920];
	fma.rn.f32 	%f57, %f55, %f56, %f54;
	ld.shared.f32 	%f58, [%r6+64];
	ld.shared.f32 	%f59, [%r9+2048];
	fma.rn.f32 	%f60, %f58, %f59, %f57;
	ld.shared.f32 	%f61, [%r6+68];
	ld.shared.f32 	%f62, [%r9+2176];
	fma.rn.f32 	%f63, %f61, %f62, %f60;
	ld.shared.f32 	%f64, [%r6+72];
	ld.shared.f32 	%f65, [%r9+2304];
	fma.rn.f32 	%f66, %f64, %f65, %f63;
	ld.shared.f32 	%f67, [%r6+76];
	ld.shared.f32 	%f68, [%r9+2432];
	fma.rn.f32 	%f69, %f67, %f68, %f66;
	ld.shared.f32 	%f70, [%r6+80];
	ld.shared.f32 	%f71, [%r9+2560];
	fma.rn.f32 	%f72, %f70, %f71, %f69;
	ld.shared.f32 	%f73, [%r6+84];
	ld.shared.f32 	%f74, [%r9+2688];
	fma.rn.f32 	%f75, %f73, %f74, %f72;
	ld.shared.f32 	%f76, [%r6+88];
	ld.shared.f32 	%f77, [%r9+2816];
	fma.rn.f32 	%f78, %f76, %f77, %f75;
	ld.shared.f32 	%f79, [%r6+92];
	ld.shared.f32 	%f80, [%r9+2944];
	fma.rn.f32 	%f81, %f79, %f80, %f78;
	ld.shared.f32 	%f82, [%r6+96];
	ld.shared.f32 	%f83, [%r9+3072];
	fma.rn.f32 	%f84, %f82, %f83, %f81;
	ld.shared.f32 	%f85, [%r6+100];
	ld.shared.f32 	%f86, [%r9+3200];
	fma.rn.f32 	%f87, %f85, %f86, %f84;
	ld.shared.f32 	%f88, [%r6+104];
	ld.shared.f32 	%f89, [%r9+3328];
	fma.rn.f32 	%f90, %f88, %f89, %f87;
	ld.shared.f32 	%f91, [%r6+108];
	ld.shared.f32 	%f92, [%r9+3456];
	fma.rn.f32 	%f93, %f91, %f92, %f90;
	ld.shared.f32 	%f94, [%r6+112];
	ld.shared.f32 	%f95, [%r9+3584];
	fma.rn.f32 	%f96, %f94, %f95, %f93;
	ld.shared.f32 	%f97, [%r6+116];
	ld.shared.f32 	%f98, [%r9+3712];
	fma.rn.f32 	%f99, %f97, %f98, %f96;
	ld.shared.f32 	%f100, [%r6+120];
	ld.shared.f32 	%f101, [%r9+3840];
	fma.rn.f32 	%f102, %f100, %f101, %f99;
	ld.shared.f32 	%f103, [%r6+124];
	ld.shared.f32 	%f104, [%r9+3968];
	fma.rn.f32 	%f109, %f103, %f104, %f102;
	bar.sync 	0;
	add.s32 	%r34, %r34, 32;
	add.s32 	%r33, %r33, 32768;
	add.s32 	%r32, %r32, 32;
	setp.lt.s32 	%p2, %r34, %r12;
	@%p2 bra 	$L__BB0_2;
$L__BB0_3:
	cvta.to.global.u64 	%rd10, %rd5;
	add.s32 	%r29, %r5, %r2;
	mad.lo.s32 	%r30, %r19, %r3, %r29;
	add.s32 	%r31, %r30, %r4;
	mul.wide.s32 	%rd11, %r31, 4;
	add.s64 	%rd12, %rd10, %rd11;
	ld.global.f32 	%f105, [%rd12];
	mul.f32 	%f106, %f5, %f105;
	fma.rn.f32 	%f107, %f4, %f109, %f106;
	st.global.f32 	[%rd12], %f107;
	ret;

}


// ===== COMPILED SASS (sm_100) =====

	.target	sm_100

	.elftype	@"ET_EXEC"


//--------------------- .note.nv.tkinfo           --------------------------
	.section	.note.nv.tkinfo,"",@"SHT_NOTE"
	.sectionflags	@"SHF_NOTE_NV_TKINFO"
	.tkinfo
        /*0018*/ 	.word	0x00000002
        /*0030*/ 	.string	""
        /*0030*/ 	.string	"ptxas"
        /*0030*/ 	.string	"Cuda compilation tools, release 13.0, V13.0.88"
        /*0030*/ 	.string	"Build cuda_13.0.r13.0/compiler.36424714_0"
        /*0030*/ 	.string	"-arch sm_100 -m 64 "



//--------------------- .note.nv.cuinfo           --------------------------
	.section	.note.nv.cuinfo,"",@"SHT_NOTE"
	.sectionflags	@"SHF_NOTE_NV_CUINFO"
        /*0018*/ 	.short	0x0002
        /*001a*/ 	.short	0x0064
        /*001c*/ 	.short	0x0082
	.zero		2


//--------------------- .nv.info                  --------------------------
	.section	.nv.info,"",@"SHT_CUDA_INFO"
	.align	4


	//----- nvinfo : EIATTR_REGCOUNT
	.align		4
        /*0000*/ 	.byte	0x04, 0x2f
        /*0002*/ 	.short	(.L_1 - .L_0)
	.align		4
.L_0:
        /*0004*/ 	.word	index@(_Z5sgemmPfS_S_iff)
        /*0008*/ 	.word	0x00000020


	//----- nvinfo : EIATTR_FRAME_SIZE
	.align		4
.L_1:
        /*000c*/ 	.byte	0x04, 0x11
        /*000e*/ 	.short	(.L_3 - .L_2)
	.align		4
.L_2:
        /*0010*/ 	.word	index@(_Z5sgemmPfS_S_iff)
        /*0014*/ 	.word	0x00000000


	//----- nvinfo : EIATTR_MIN_STACK_SIZE
	.align		4
.L_3:
        /*0018*/ 	.byte	0x04, 0x12
        /*001a*/ 	.short	(.L_5 - .L_4)
	.align		4
.L_4:
        /*001c*/ 	.word	index@(_Z5sgemmPfS_S_iff)
        /*0020*/ 	.word	0x00000000
.L_5:


//--------------------- .nv.compat                --------------------------
	.section	.nv.compat,"",@"SHT_CUDA_COMPAT_INFO"
	.align	4
        /*0000*/ 	.byte	0x02, 0x09, 0x00, 0x00, 0x02, 0x02, 0x01, 0x00, 0x02, 0x05, 0x05, 0x00, 0x03, 0x07, 0x01, 0x01
        /*0010*/ 	.byte	0x02, 0x03, 0x00, 0x00, 0x02, 0x06, 0x01, 0x00, 0x04, 0x0b, 0x08, 0x00, 0x09, 0x00, 0x00, 0x00
        /*0020*/ 	.byte	0x00, 0x00, 0x00, 0x00


//--------------------- .nv.info._Z5sgemmPfS_S_iff --------------------------
	.section	.nv.info._Z5sgemmPfS_S_iff,"",@"SHT_CUDA_INFO"
	.sectionflags	@""
	.align	4


	//----- nvinfo : EIATTR_CUDA_API_VERSION
	.align		4
        /*0000*/ 	.byte	0x04, 0x37
        /*0002*/ 	.short	(.L_7 - .L_6)
.L_6:
        /*0004*/ 	.word	0x00000082


	//----- nvinfo : EIATTR_KPARAM_INFO
	.align		4
.L_7:
        /*0008*/ 	.byte	0x04, 0x17
        /*000a*/ 	.short	(.L_9 - .L_8)
.L_8:
        /*000c*/ 	.word	0x00000000
        /*0010*/ 	.short	0x0005
        /*0012*/ 	.short	0x0020
        /*0014*/ 	.byte	0x00, 0xf0, 0x11, 0x00


	//----- nvinfo : EIATTR_KPARAM_INFO
	.align		4
.L_9:
        /*0018*/ 	.byte	0x04, 0x17
        /*001a*/ 	.short	(.L_11 - .L_10)
.L_10:
        /*001c*/ 	.word	0x00000000
        /*0020*/ 	.short	0x0004
        /*0022*/ 	.short	0x001c
        /*0024*/ 	.byte	0x00, 0xf0, 0x11, 0x00


	//----- nvinfo : EIATTR_KPARAM_INFO
	.align		4
.L_11:
        /*0028*/ 	.byte	0x04, 0x17
        /*002a*/ 	.short	(.L_13 - .L_12)
.L_12:
        /*002c*/ 	.word	0x00000000
        /*0030*/ 	.short	0x0003
        /*0032*/ 	.short	0x0018
        /*0034*/ 	.byte	0x00, 0xf0, 0x11, 0x00


	//----- nvinfo : EIATTR_KPARAM_INFO
	.align		4
.L_13:
        /*0038*/ 	.byte	0x04, 0x17
        /*003a*/ 	.short	(.L_15 - .L_14)
.L_14:
        /*003c*/ 	.word	0x00000000
        /*0040*/ 	.short	0x0002
        /*0042*/ 	.short	0x0010
        /*0044*/ 	.byte	0x00, 0xf5, 0x21, 0x00


	//----- nvinfo : EIATTR_KPARAM_INFO
	.align		4
.L_15:
        /*0048*/ 	.byte	0x04, 0x17
        /*004a*/ 	.short	(.L_17 - .L_16)
.L_16:
        /*004c*/ 	.word	0x00000000
        /*0050*/ 	.short	0x0001
        /*0052*/ 	.short	0x0008
        /*0054*/ 	.byte	0x00, 0xf5, 0x21, 0x00


	//----- nvinfo : EIATTR_KPARAM_INFO
	.align		4
.L_17:
        /*0058*/ 	.byte	0x04, 0x17
        /*005a*/ 	.short	(.L_19 - .L_18)
.L_18:
        /*005c*/ 	.word	0x00000000
        /*0060*/ 	.short	0x0000
        /*0062*/ 	.short	0x0000
        /*0064*/ 	.byte	0x00, 0xf5, 0x21, 0x00


	//----- nvinfo : EIATTR_SPARSE_MMA_MASK
	.align		4
.L_19:
        /*0068*/ 	.byte	0x03, 0x50
        /*006a*/ 	.short	0x0000


	//----- nvinfo : EIATTR_MAXREG_COUNT
	.align		4
        /*006c*/ 	.byte	0x03, 0x1b
        /*006e*/ 	.short	0x00ff


	//----- nvinfo : EIATTR_NUM_BARRIERS
	.align		4
        /*0070*/ 	.byte	0x02, 0x4c
        /*0072*/ 	.byte	0x01
	.zero		1


	//----- nvinfo : EIATTR_MERCURY_ISA_VERSION
	.align		4
        /*0074*/ 	.byte	0x03, 0x5f
        /*0076*/ 	.short	0x0101


	//----- nvinfo : EIATTR_VRC_CTA_INIT_COUNT
	.align		4
        /*0078*/ 	.byte	0x02, 0x4a
	.zero		1
	.zero		1


	//----- nvinfo : EIATTR_EXIT_INSTR_OFFSETS
	.align		4
        /*007c*/ 	.byte	0x04, 0x1c
        /*007e*/ 	.short	(.L_21 - .L_20)


	//   ....[0]....
.L_20:
        /*0080*/ 	.word	0x000007e0


	//----- nvinfo : EIATTR_CBANK_PARAM_SIZE
	.align		4
.L_21:
        /*0084*/ 	.byte	0x03, 0x19
        /*0086*/ 	.short	0x0024


	//----- nvinfo : EIATTR_PARAM_CBANK
	.align		4
        /*0088*/ 	.byte	0x04, 0x0a
        /*008a*/ 	.short	(.L_23 - .L_22)
	.align		4
.L_22:
        /*008c*/ 	.word	index@(.nv.constant0._Z5sgemmPfS_S_iff)
        /*0090*/ 	.short	0x0380
        /*0092*/ 	.short	0x0024


	//----- nvinfo : EIATTR_SW_WAR
	.align		4
.L_23:
        /*0094*/ 	.byte	0x04, 0x36
        /*0096*/ 	.short	(.L_25 - .L_24)
.L_24:
        /*0098*/ 	.word	0x00000008
.L_25:


//--------------------- .nv.callgraph             --------------------------
	.section	.nv.callgraph,"",@"SHT_CUDA_CALLGRAPH"
	.align	4
	.sectionentsize	8
	.align		4
        /*0000*/ 	.word	0x00000000
	.align		4
        /*0004*/ 	.word	0xffffffff
	.align		4
        /*0008*/ 	.word	0x00000000
	.align		4
        /*000c*/ 	.word	0xfffffffe
	.align		4
        /*0010*/ 	.word	0x00000000
	.align		4
        /*0014*/ 	.word	0xfffffffd
	.align		4
        /*0018*/ 	.word	0x00000000
	.align		4
        /*001c*/ 	.word	0xfffffffc


//--------------------- .text._Z5sgemmPfS_S_iff   --------------------------
	.section	.text._Z5sgemmPfS_S_iff,"ax",@progbits
	.align	128
        .global         _Z5sgemmPfS_S_iff
        .type           _Z5sgemmPfS_S_iff,@function
        .size           _Z5sgemmPfS_S_iff,(.L_x_3 - _Z5sgemmPfS_S_iff)
        .other          _Z5sgemmPfS_S_iff,@"STO_CUDA_ENTRY STV_DEFAULT"
_Z5sgemmPfS_S_iff:
.text._Z5sgemmPfS_S_iff:
[----:B------:R-:W-:Y:S01]  /*0000*/  LDC R1, c[0x0][0x37c] ;  /* 0x0000df00ff017b82 */ /* 0x000fe20000000800 */
[----:B------:R-:W0:Y:S01]  /*0010*/  S2R R5, SR_CTAID.Y ;  /* 0x0000000000057919 */ /* 0x000e220000002600 */
[----:B------:R-:W1:Y:S01]  /*0020*/  LDCU UR7, c[0x0][0x398] ;  /* 0x00007300ff0777ac */ /* 0x000e620008000800 */
[----:B------:R-:W-:Y:S01]  /*0030*/  HFMA2 R21, -RZ, RZ, 0, 0 ;  /* 0x00000000ff157431 */ /* 0x000fe200000001ff */
[----:B------:R-:W2:Y:S01]  /*0040*/  S2R R0, SR_CTAID.X ;  /* 0x0000000000007919 */ /* 0x000ea20000002500 */
[----:B------:R-:W3:Y:S01]  /*0050*/  LDCU.64 UR8, c[0x0][0x358] ;  /* 0x00006b00ff0877ac */ /* 0x000ee20008000a00 */
[----:B------:R-:W4:Y:S01]  /*0060*/  S2R R3, SR_TID.X ;  /* 0x0000000000037919 */ /* 0x000f220000002100 */
[----:B------:R-:W2:Y:S01]  /*0070*/  S2R R2, SR_TID.Y ;  /* 0x0000000000027919 */ /* 0x000ea20000002200 */
[----:B-1----:R-:W-:Y:S02]  /*0080*/  UISETP.GE.AND UP0, UPT, UR7, 0x1, UPT ;  /* 0x000000010700788c */ /* 0x002fe4000bf06270 */
[----:B0-----:R-:W-:-:S05]  /*0090*/  IMAD R19, R5, UR7, RZ ;  /* 0x0000000705137c24 */ /* 0x001fca000f8e02ff */
[----:B------:R-:W-:Y:S02]  /*00a0*/  SHF.L.U32 R19, R19, 0x5, RZ ;  /* 0x0000000513137819 */ /* 0x000fe400000006ff */
[----:B--234-:R-:W-:Y:S05]  /*00b0*/  BRA.U !UP0, `(.L_x_0) ;  /* 0x00000005089c7547 */ /* 0x01cfea000b800000 */
[----:B------:R-:W0:Y:S01]  /*00c0*/  S2UR UR6, SR_CgaCtaId ;  /* 0x00000000000679c3 */ /* 0x000e220000008800 */
[----:B------:R-:W-:Y:S01]  /*00d0*/  UMOV UR4, 0x400 ;  /* 0x0000040000047882 */ /* 0x000fe20000000000 */
[----:B------:R-:W-:Y:S01]  /*00e0*/  LEA R6, R5, R2, 0x5 ;  /* 0x0000000205067211 */ /* 0x000fe200078e28ff */
[----:B------:R-:W-:Y:S01]  /*00f0*/  UIADD3 UR5, UPT, UPT, UR4, 0x1000, URZ ;  /* 0x0000100004057890 */ /* 0x000fe2000fffe0ff */
[--C-:B------:R-:W-:Y:S01]  /*0100*/  IMAD R9, R2, UR7, R3.reuse ;  /* 0x0000000702097c24 */ /* 0x100fe2000f8e0203 */
[----:B------:R-:W-:Y:S02]  /*0110*/  IADD3 R7, PT, PT, R19, UR7, RZ ;  /* 0x0000000713077c10 */ /* 0x000fe4000fffe0ff */
[----:B------:R-:W-:Y:S01]  /*0120*/  IMAD R5, R6, UR7, R3 ;  /* 0x0000000706057c24 */ /* 0x000fe2000f8e0203 */
[----:B------:R-:W1:Y:S01]  /*0130*/  LDC.64 R22, c[0x0][0x380] ;  /* 0x0000e000ff167b82 */ /* 0x000e620000000a00 */
[----:B------:R-:W-:Y:S02]  /*0140*/  MOV R21, RZ ;  /* 0x000000ff00157202 */ /* 0x000fe40000000f00 */
[----:B------:R-:W-:-:S02]  /*0150*/  MOV R4, R19 ;  /* 0x0000001300047202 */ /* 0x000fc40000000f00 */
[----:B------:R-:W-:-:S03]  /*0160*/  LEA R6, R0, R9, 0x5 ;  /* 0x0000000900067211 */ /* 0x000fc600078e28ff */
[----:B------:R-:W2:Y:S01]  /*0170*/  LDC.64 R24, c[0x0][0x388] ;  /* 0x0000e200ff187b82 */ /* 0x000ea20000000a00 */
[----:B0-----:R-:W-:Y:S02]  /*0180*/  ULEA UR4, UR6, UR4, 0x18 ;  /* 0x0000000406047291 */ /* 0x001fe4000f8ec0ff */
[----:B------:R-:W-:-:S04]  /*0190*/  ULEA UR5, UR6, UR5, 0x18 ;  /* 0x0000000506057291 */ /* 0x000fc8000f8ec0ff */
[C---:B------:R-:W-:Y:S02]  /*01a0*/  LEA R20, R2.reuse, UR4, 0x7 ;  /* 0x0000000402147c11 */ /* 0x040fe4000f8e38ff */
[C---:B------:R-:W-:Y:S02]  /*01b0*/  LEA R17, R3.reuse, UR5, 0x2 ;  /* 0x0000000503117c11 */ /* 0x040fe4000f8e10ff */
[----:B------:R-:W-:Y:S02]  /*01c0*/  LEA R18, R3, R20, 0x2 ;  /* 0x0000001403127211 */ /* 0x000fe400078e10ff */
[----:B------:R-:W-:-:S07]  /*01d0*/  LEA R16, R2, R17, 0x7 ;  /* 0x0000001102107211 */ /* 0x000fce00078e38ff */
.L_x_1:
[----:B-1----:R-:W-:-:S04]  /*01e0*/  IMAD.WIDE R8, R5, 0x4, R22 ;  /* 0x0000000405087825 */ /* 0x002fc800078e0216 */
[----:B--2---:R-:W-:Y:S02]  /*01f0*/  IMAD.WIDE R10, R6, 0x4, R24 ;  /* 0x00000004060a7825 */ /* 0x004fe400078e0218 */
[----:B------:R-:W2:Y:S04]  /*0200*/  LDG.E R9, desc[UR8][R8.64] ;  /* 0x0000000808097981 */ /* 0x000ea8000c1e1900 */
[----:B------:R-:W3:Y:S01]  /*0210*/  LDG.E R11, desc[UR8][R10.64] ;  /* 0x000000080a0b7981 */ /* 0x000ee2000c1e1900 */
[----:B------:R-:W-:Y:S02]  /*0220*/  IADD3 R4, PT, PT, R4, 0x20, RZ ;  /* 0x0000002004047810 */ /* 0x000fe40007ffe0ff */
[----:B------:R-:W-:Y:S02]  /*0230*/  IADD3 R5, PT, PT, R5, 0x20, RZ ;  /* 0x0000002005057810 */ /* 0x000fe40007ffe0ff */
[----:B------:R-:W-:-:S02]  /*0240*/  ISETP.GE.AND P0, PT, R4, R7, PT ;  /* 0x000000070400720c */ /* 0x000fc40003f06270 */
[----:B------:R-:W-:Y:S01]  /*0250*/  IADD3 R6, PT, PT, R6, 0x8000, RZ ;  /* 0x0000800006067810 */ /* 0x000fe20007ffe0ff */
[----:B--2---:R-:W-:Y:S04]  /*0260*/  STS [R18], R9 ;  /* 0x0000000912007388 */ /* 0x004fe80000000800 */
[----:B---3--:R-:W-:Y:S01]  /*0270*/  STS [R16], R11 ;  /* 0x0000000b10007388 */ /* 0x008fe20000000800 */
[----:B------:R-:W-:Y:S06]  /*0280*/  BAR.SYNC.DEFER_BLOCKING 0x0 ;  /* 0x0000000000007b1d */ /* 0x000fec0000010000 */
[----:B------:R-:W-:Y:S04]  /*0290*/  LDS R26, [R17] ;  /* 0x00000000111a7984 */ /* 0x000fe80000000800 */
[----:B------:R-:W0:Y:S04]  /*02a0*/  LDS.128 R12, [R20] ;  /* 0x00000000140c7984 */ /* 0x000e280000000c00 */
[----:B------:R-:W1:Y:S04]  /*02b0*/  LDS R27, [R17+0x80] ;  /* 0x00008000111b7984 */ /* 0x000e680000000800 */
[----:B------:R-:W2:Y:S04]  /*02c0*/  LDS R28, [R17+0x100] ;  /* 0x00010000111c7984 */ /* 0x000ea80000000800 */
[----:B------:R-:W3:Y:S04]  /*02d0*/  LDS R29, [R17+0x180] ;  /* 0x00018000111d7984 */ /* 0x000ee80000000800 */
[----:B------:R-:W-:Y:S01]  /*02e0*/  LDS.128 R8, [R20+0x10] ;  /* 0x0000100014087984 */ /* 0x000fe20000000c00 */
[----:B0-----:R-:W-:-:S03]  /*02f0*/  FFMA R12, R12, R26, R21 ;  /* 0x0000001a0c0c7223 */ /* 0x001fc60000000015 */
[----:B------:R-:W-:Y:S01]  /*0300*/  LDS R21, [R17+0x300] ;  /* 0x0003000011157984 */ /* 0x000fe20000000800 */
[----:B-1----:R-:W-:-:S03]  /*0310*/  FFMA R27, R27, R13, R12 ;  /* 0x0000000d1b1b7223 */ /* 0x002fc6000000000c */
[----:B------:R-:W0:Y:S01]  /*0320*/  LDS R13, [R17+0x200] ;  /* 0x00020000110d7984 */ /* 0x000e220000000800 */
[----:B--2---:R-:W-:-:S03]  /*0330*/  FFMA R14, R28, R14, R27 ;  /* 0x0000000e1c0e7223 */ /* 0x004fc6000000001b */
[----:B------:R-:W1:Y:S01]  /*0340*/  LDS R27, [R17+0x280] ;  /* 0x00028000111b7984 */ /* 0x000e620000000800 */
[----:B---3--:R-:W-:-:S03]  /*0350*/  FFMA R15, R29, R15, R14 ;  /* 0x0000000f1d0f7223 */ /* 0x008fc6000000000e */
[----:B------:R-:W-:Y:S01]  /*0360*/  LDS R29, [R17+0x480] ;  /* 0x00048000111d7984 */ /* 0x000fe20000000800 */
[----:B0-----:R-:W-:-:S03]  /*0370*/  FFMA R8, R8, R13, R15 ;  /* 0x0000000d08087223 */ /* 0x001fc6000000000f */
[----:B------:R-:W-:Y:S01]  /*0380*/  LDS.128 R12, [R20+0x20] ;  /* 0x00002000140c7984 */ /* 0x000fe20000000c00 */
[----:B-1----:R-:W-:-:S03]  /*0390*/  FFMA R8, R27, R9, R8 ;  /* 0x000000091b087223 */ /* 0x002fc60000000008 */
[----:B------:R-:W0:Y:S01]  /*03a0*/  LDS R27, [R17+0x380] ;  /* 0x00038000111b7984 */ /* 0x000e220000000800 */
[----:B------:R-:W-:-:S03]  /*03b0*/  FFMA R8, R21, R10, R8 ;  /* 0x0000000a15087223 */ /* 0x000fc60000000008 */
[----:B------:R-:W1:Y:S04]  /*03c0*/  LDS R9, [R17+0x400] ;  /* 0x0004000011097984 */ /* 0x000e680000000800 */
[----:B------:R-:W2:Y:S01]  /*03d0*/  LDS R21, [R17+0x500] ;  /* 0x0005000011157984 */ /* 0x000ea20000000800 */
[----:B0-----:R-:W-:-:S04]  /*03e0*/  FFMA R11, R27, R11, R8 ;  /* 0x0000000b1b0b7223 */ /* 0x001fc80000000008 */
[----:B-1----:R-:W-:Y:S02]  /*03f0*/  FFMA R8, R12, R9, R11 ;  /* 0x000000090c087223 */ /* 0x002fe4000000000b */
[----:B------:R-:W0:Y:S02]  /*0400*/  LDS R12, [R17+0x580] ;  /* 0x00058000110c7984 */ /* 0x000e240000000800 */
[----:B------:R-:W-:Y:S02]  /*0410*/  FFMA R26, R29, R13, R8 ;  /* 0x0000000d1d1a7223 */ /* 0x000fe40000000008 */
[----:B------:R-:W-:Y:S02]  /*0420*/  LDS R13, [R17+0x600] ;  /* 0x00060000110d7984 */ /* 0x000fe40000000800 */
[----:B--2---:R-:W-:Y:S02]  /*0430*/  FFMA R27, R21, R14, R26 ;  /* 0x0000000e151b7223 */ /* 0x004fe4000000001a */
[----:B------:R-:W1:Y:S04]  /*0440*/  LDS.128 R8, [R20+0x30] ;  /* 0x0000300014087984 */ /* 0x000e680000000c00 */
[----:B------:R-:W2:Y:S04]  /*0450*/  LDS R29, [R17+0x680] ;  /* 0x00068000111d7984 */ /* 0x000ea80000000800 */
[----:B------:R-:W3:Y:S04]  /*0460*/  LDS R21, [R17+0x700] ;  /* 0x0007000011157984 */ /* 0x000ee80000000800 */
[----:B------:R-:W-:Y:S01]  /*0470*/  LDS R26, [R17+0x980] ;  /* 0x00098000111a7984 */ /* 0x000fe20000000800 */
[----:B0-----:R-:W-:-:S04]  /*0480*/  FFMA R15, R12, R15, R27 ;  /* 0x0000000f0c0f7223 */ /* 0x001fc8000000001b */
[----:B-1----:R-:W-:Y:S02]  /*0490*/  FFMA R12, R8, R13, R15 ;  /* 0x0000000d080c7223 */ /* 0x002fe4000000000f */
[----:B------:R-:W0:Y:S02]  /*04a0*/  LDS R8, [R17+0x780] ;  /* 0x0007800011087984 */ /* 0x000e240000000800 */
[----:B--2---:R-:W-:Y:S02]  /*04b0*/  FFMA R12, R29, R9, R12 ;  /* 0x000000091d0c7223 */ /* 0x004fe4000000000c */
[----:B------:R-:W-:Y:S02]  /*04c0*/  LDS R9, [R17+0x800] ;  /* 0x0008000011097984 */ /* 0x000fe40000000800 */
[----:B---3--:R-:W-:Y:S02]  /*04d0*/  FFMA R27, R21, R10, R12 ;  /* 0x0000000a151b7223 */ /* 0x008fe4000000000c */
[----:B------:R-:W1:Y:S04]  /*04e0*/  LDS.128 R12, [R20+0x40] ;  /* 0x00004000140c7984 */ /* 0x000e680000000c00 */
[----:B------:R-:W2:Y:S04]  /*04f0*/  LDS R29, [R17+0x880] ;  /* 0x00088000111d7984 */ /* 0x000ea80000000800 */
[----:B------:R-:W3:Y:S01]  /*0500*/  LDS R21, [R17+0x900] ;  /* 0x0009000011157984 */ /* 0x000ee20000000800 */
[----:B0-----:R-:W-:-:S04]  /*0510*/  FFMA R11, R8, R11, R27 ;  /* 0x0000000b080b7223 */ /* 0x001fc8000000001b */
[----:B-1----:R-:W-:Y:S02]  /*0520*/  FFMA R12, R12, R9, R11 ;  /* 0x000000090c0c7223 */ /* 0x002fe4000000000b */
[----:B------:R-:W-:Y:S02]  /*0530*/  LDS.128 R8, [R20+0x50] ;  /* 0x0000500014087984 */ /* 0x000fe40000000c00 */
[----:B--2---:R-:W-:Y:S02]  /*0540*/  FFMA R12, R29, R13, R12 ;  /* 0x0000000d1d0c7223 */ /* 0x004fe4000000000c */
[----:B------:R-:W0:Y:S02]  /*0550*/  LDS R13, [R17+0xa00] ;  /* 0x000a0000110d7984 */ /* 0x000e240000000800 */
[----:B---3--:R-:W-:Y:S02]  /*0560*/  FFMA R27, R21, R14, R12 ;  /* 0x0000000e151b7223 */ /* 0x008fe4000000000c */
[----:B------:R-:W1:Y:S02]  /*0570*/  LDS R29, [R17+0xa80] ;  /* 0x000a8000111d7984 */ /* 0x000e640000000800 */
[----:B------:R-:W-:-:S02]  /*0580*/  FFMA R15, R26, R15, R27 ;  /* 0x0000000f1a0f7223 */ /* 0x000fc4000000001b */
[----:B------:R-:W2:Y:S04]  /*0590*/  LDS R21, [R17+0xb00] ;  /* 0x000b000011157984 */ /* 0x000ea80000000800 */
[----:B------:R-:W3:Y:S01]  /*05a0*/  LDS R26, [R17+0xb80] ;  /* 0x000b8000111a7984 */ /* 0x000ee20000000800 */
[----:B0-----:R-:W-:-:S03]  /*05b0*/  FFMA R8, R8, R13, R15 ;  /* 0x0000000d08087223 */ /* 0x001fc6000000000f */
[----:B------:R-:W-:Y:S01]  /*05c0*/  LDS.128 R12, [R20+0x60] ;  /* 0x00006000140c7984 */ /* 0x000fe20000000c00 */
[----:B-1----:R-:W-:-:S03]  /*05d0*/  FFMA R8, R29, R9, R8 ;  /* 0x000000091d087223 */ /* 0x002fc60000000008 */
[----:B------:R-:W0:Y:S01]  /*05e0*/  LDS R9, [R17+0xc00] ;  /* 0x000c000011097984 */ /* 0x000e220000000800 */
[----:B--2---:R-:W-:-:S03]  /*05f0*/  FFMA R27, R21, R10, R8 ;  /* 0x0000000a151b7223 */ /* 0x004fc60000000008 */
[----:B------:R-:W1:Y:S01]  /*0600*/  LDS R29, [R17+0xc80] ;  /* 0x000c8000111d7984 */ /* 0x000e620000000800 */
[----:B---3--:R-:W-:-:S03]  /*0610*/  FFMA R11, R26, R11, R27 ;  /* 0x0000000b1a0b7223 */ /* 0x008fc6000000001b */
[----:B------:R-:W2:Y:S04]  /*0620*/  LDS R21, [R17+0xd00] ;  /* 0x000d000011157984 */ /* 0x000ea80000000800 */
[----:B------:R-:W3:Y:S04]  /*0630*/  LDS R26, [R17+0xd80] ;  /* 0x000d8000111a7984 */ /* 0x000ee80000000800 */
[----:B------:R-:W-:Y:S01]  /*0640*/  LDS R27, [R17+0xe80] ;  /* 0x000e8000111b7984 */ /* 0x000fe20000000800 */
[----:B0-----:R-:W-:-:S03]  /*0650*/  FFMA R12, R12, R9, R11 ;  /* 0x000000090c0c7223 */ /* 0x001fc6000000000b */
[----:B------:R-:W-:Y:S01]  /*0660*/  LDS.128 R8, [R20+0x70] ;  /* 0x0000700014087984 */ /* 0x000fe20000000c00 */
[----:B-1----:R-:W-:-:S03]  /*0670*/  FFMA R12, R29, R13, R12 ;  /* 0x0000000d1d0c7223 */ /* 0x002fc6000000000c */
[----:B------:R-:W0:Y:S01]  /*0680*/  LDS R13, [R17+0xe00] ;  /* 0x000e0000110d7984 */ /* 0x000e220000000800 */
[----:B--2---:R-:W-:-:S03]  /*0690*/  FFMA R21, R21, R14, R12 ;  /* 0x0000000e15157223 */ /* 0x004fc6000000000c */
[----:B------:R-:W1:Y:S01]  /*06a0*/  LDS R12, [R17+0xf00] ;  /* 0x000f0000110c7984 */ /* 0x000e620000000800 */
[----:B---3--:R-:W-:-:S03]  /*06b0*/  FFMA R15, R26, R15, R21 ;  /* 0x0000000f1a0f7223 */ /* 0x008fc60000000015 */
[----:B------:R-:W2:Y:S01]  /*06c0*/  LDS R21, [R17+0xf80] ;  /* 0x000f800011157984 */ /* 0x000ea20000000800 */
[----:B0-----:R-:W-:-:S04]  /*06d0*/  FFMA R8, R8, R13, R15 ;  /* 0x0000000d08087223 */ /* 0x001fc8000000000f */
[----:B------:R-:W-:-:S04]  /*06e0*/  FFMA R9, R27, R9, R8 ;  /* 0x000000091b097223 */ /* 0x000fc80000000008 */
[----:B-1----:R-:W-:-:S04]  /*06f0*/  FFMA R10, R12, R10, R9 ;  /* 0x0000000a0c0a7223 */ /* 0x002fc80000000009 */
[----:B--2---:R-:W-:Y:S01]  /*0700*/  FFMA R21, R21, R11, R10 ;  /* 0x0000000b15157223 */ /* 0x004fe2000000000a */
[----:B------:R-:W-:Y:S06]  /*0710*/  BAR.SYNC.DEFER_BLOCKING 0x0 ;  /* 0x0000000000007b1d */ /* 0x000fec0000010000 */
[----:B------:R-:W-:Y:S05]  /*0720*/  @!P0 BRA `(.L_x_1) ;  /* 0xfffffff800ac8947 */ /* 0x000fea000383ffff */
.L_x_0:
[----:B------:R-:W0:Y:S01]  /*0730*/  LDC.64 R4, c[0x0][0x390] ;  /* 0x0000e400ff047b82 */ /* 0x000e220000000a00 */
[----:B------:R-:W-:Y:S01]  /*0740*/  LEA R3, R0, R3, 0x5 ;  /* 0x0000000300037211 */ /* 0x000fe200078e28ff */
[----:B------:R-:W1:Y:S04]  /*0750*/  LDCU UR4, c[0x0][0x3a0] ;  /* 0x00007400ff0477ac */ /* 0x000e680008000800 */
[----:B------:R-:W-:Y:S01]  /*0760*/  IMAD R2, R2, UR7, R3 ;  /* 0x0000000702027c24 */ /* 0x000fe2000f8e0203 */
[----:B------:R-:W2:Y:S04]  /*0770*/  LDCU UR5, c[0x0][0x39c] ;  /* 0x00007380ff0577ac */ /* 0x000ea80008000800 */
[----:B------:R-:W-:-:S05]  /*0780*/  IADD3 R3, PT, PT, R19, R2, RZ ;  /* 0x0000000213037210 */ /* 0x000fca0007ffe0ff */
[----:B0-----:R-:W-:-:S05]  /*0790*/  IMAD.WIDE R2, R3, 0x4, R4 ;  /* 0x0000000403027825 */ /* 0x001fca00078e0204 */
[----:B------:R-:W1:Y:S02]  /*07a0*/  LDG.E R0, desc[UR8][R2.64] ;  /* 0x0000000802007981 */ /* 0x000e64000c1e1900 */
[----:B-1----:R-:W-:-:S04]  /*07b0*/  FMUL R0, R0, UR4 ;  /* 0x0000000400007c20 */ /* 0x002fc80008400000 */
[----:B--2---:R-:W-:-:S05]  /*07c0*/  FFMA R21, R21, UR5, R0 ;  /* 0x0000000515157c23 */ /* 0x004fca0008000000 */
[----:B------:R-:W-:Y:S01]  /*07d0*/  STG.E desc[UR8][R2.64], R21 ;  /* 0x0000001502007986 */ /* 0x000fe2000c101908 */
[----:B------:R-:W-:Y:S05]  /*07e0*/  EXIT ;  /* 0x000000000000794d */ /* 0x000fea0003800000 */
.L_x_2:
[----:B------:R-:W-:-:S00]  /*07f0*/  BRA `(.L_x_2) ;  /* 0xfffffffc00fc7947 */ /* 0x000fc0000383ffff */
[----:B------:R-:W-:-:S00]  /*0800*/  NOP ;  /* 0x0000000000007918 */ /* 0x000fc00000000000 */
[----:B------:R-:W-:-:S00]  /*0810*/  NOP ;  /* 0x0000000000007918 */ /* 0x000fc00000000000 */
[----:B------:R-:W-:-:S00]  /*0820*/  NOP ;  /* 0x0000000000007918 */ /* 0x000fc00000000000 */
[----:B------:R-:W-:-:S00]  /*0830*/  NOP ;  /* 0x0000000000007918 */ /* 0x000fc00000000000 */
[----:B------:R-:W-:-:S00]  /*0840*/  NOP ;  /* 0x0000000000007918 */ /* 0x000fc00000000000 */
[----:B------:R-:W-:-:S00]  /*0850*/  NOP ;  /* 0x0000000000007918 */ /* 0x000fc00000000000 */
[----:B------:R-:W-:-:S00]  /*0860*/  NOP ;  /* 0x0000000000007918 */ /* 0x000fc00000000000 */
[----:B------:R-:W-:-:S00]  /*0870*/  NOP ;  /* 0x0000000000007918 */ /* 0x000fc00000000000 */
.L_x_3:


//--------------------- .nv.shared._Z5sgemmPfS_S_iff --------------------------
	.section	.nv.shared._Z5sgemmPfS_S_iff,"aw",@nobits
	.sectionflags	@""
	.align	4
.nv.shared._Z5sgemmPfS_S_iff:
	.zero		9216


//--------------------- .nv.shared.reserved.0     --------------------------
	.section	.nv.shared.reserved.0,"aw",@nobits
	.weak		__nv_reservedSMEM_offset_0_alias
	.size		__nv_reservedSMEM_offset_0_alias, 0, 64
	.other		__nv_reservedSMEM_offset_0_alias,@"STO_CUDA_RESERVED_SHARED STV_DEFAULT"
__nv_reservedSMEM_offset_0_alias:
	.zero		0
	.zero		64


//--------------------- .nv.constant0._Z5sgemmPfS_S_iff --------------------------
	.section	.nv.constant0._Z5sgemmPfS_S_iff,"a",@progbits
	.sectionflags	@""
	.align	4
.nv.constant0._Z5sgemmPfS_S_iff:
	.zero		932


//--------------------- SYMBOLS --------------------------

	.type		.nv.reservedSmem.offset0,@object
	.size		.nv.reservedSmem.offset0,0x4
	.type		.nv.reservedSmem.cap,@object
	.size		.nv.reservedSmem.cap,0x4
